//
// Generated by NVIDIA NVVM Compiler
//
// Compiler Build ID: CL-36424714
// Cuda compilation tools, release 13.0, V13.0.88
// Based on NVVM 20.0.0
//

.version 9.0
.target sm_100
.address_size 64

	// .globl	uniformDistribution

.visible .entry uniformDistribution(
	.param .u32 uniformDistribution_param_0,
	.param .u32 uniformDistribution_param_1,
	.param .u32 uniformDistribution_param_2,
	.param .u64 .ptr .align 1 uniformDistribution_param_3,
	.param .u32 uniformDistribution_param_4,
	.param .u64 .ptr .align 1 uniformDistribution_param_5,
	.param .u32 uniformDistribution_param_6
)
{
	.reg .pred 	%p<6>;
	.reg .b32 	%r<20>;
	.reg .b32 	%f<3>;
	.reg .b64 	%rd<29>;
	.reg .b64 	%fd<5>;

	ld.param.u32 	%r7, [uniformDistribution_param_0];
	ld.param.u32 	%r8, [uniformDistribution_param_1];
	ld.param.u32 	%r4, [uniformDistribution_param_2];
	ld.param.u64 	%rd3, [uniformDistribution_param_3];
	ld.param.u32 	%r5, [uniformDistribution_param_4];
	ld.param.u64 	%rd4, [uniformDistribution_param_5];
	ld.param.u32 	%r6, [uniformDistribution_param_6];
	mov.u32 	%r10, %ntid.x;
	mov.u32 	%r11, %ctaid.x;
	mov.u32 	%r12, %tid.x;
	mad.lo.s32 	%r1, %r10, %r11, %r12;
	mov.u32 	%r13, %ntid.y;
	mov.u32 	%r14, %ctaid.y;
	mov.u32 	%r15, %tid.y;
	mad.lo.s32 	%r16, %r13, %r14, %r15;
	setp.ge.s32 	%p1, %r1, %r7;
	setp.ge.s32 	%p2, %r16, %r8;
	or.pred  	%p3, %p1, %p2;
	@%p3 bra 	$L__BB0_5;
	cvta.to.global.u64 	%rd5, %rd3;
	cvta.to.global.u64 	%rd6, %rd4;
	mul.lo.s32 	%r17, %r5, %r16;
	cvt.s64.s32 	%rd7, %r17;
	add.s64 	%rd8, %rd5, %rd7;
	mul.lo.s32 	%r18, %r6, %r16;
	cvt.s64.s32 	%rd9, %r18;
	add.s64 	%rd1, %rd6, %rd9;
	mul.wide.s32 	%rd10, %r1, 8;
	add.s64 	%rd11, %rd8, %rd10;
	ld.global.u64 	%rd12, [%rd11];
	mad.lo.s64 	%rd13, %rd12, 1103515245, 12345;
	mul.hi.u64 	%rd14, %rd13, 8589934597;
	sub.s64 	%rd15, %rd13, %rd14;
	shr.u64 	%rd16, %rd15, 1;
	add.s64 	%rd17, %rd16, %rd14;
	shr.u64 	%rd18, %rd17, 30;
	mul.lo.s64 	%rd19, %rd18, 2147483647;
	sub.s64 	%rd20, %rd13, %rd19;
	cvt.rn.f64.u64 	%fd1, %rd20;
	mul.f64 	%fd2, %fd1, 0d3E00000000000000;
	cvt.rn.f32.f64 	%f1, %fd2;
	mad.lo.s64 	%rd21, %rd20, 1103515245, 12345;
	mul.hi.u64 	%rd22, %rd21, -9223372032559808509;
	shr.u64 	%rd23, %rd22, 30;
	mul.lo.s64 	%rd24, %rd23, 2147483647;
	sub.s64 	%rd2, %rd21, %rd24;
	st.global.u64 	[%rd11], %rd2;
	shl.b32 	%r3, %r1, 1;
	or.b32  	%r19, %r3, 1;
	setp.ge.s32 	%p4, %r19, %r4;
	@%p4 bra 	$L__BB0_3;
	cvt.rn.f64.u64 	%fd3, %rd2;
	mul.f64 	%fd4, %fd3, 0d3E00000000000000;
	cvt.rn.f32.f64 	%f2, %fd4;
	mul.wide.s32 	%rd27, %r3, 4;
	add.s64 	%rd28, %rd1, %rd27;
	st.global.f32 	[%rd28], %f1;
	st.global.f32 	[%rd28+4], %f2;
	bra.uni 	$L__BB0_5;
$L__BB0_3:
	setp.ne.s32 	%p5, %r3, %r4;
	@%p5 bra 	$L__BB0_5;
	mul.wide.s32 	%rd25, %r4, 4;
	add.s64 	%rd26, %rd1, %rd25;
	st.global.f32 	[%rd26], %f1;
$L__BB0_5:
	ret;

}
	// .globl	normalDistribution
.visible .entry normalDistribution(
	.param .u32 normalDistribution_param_0,
	.param .u32 normalDistribution_param_1,
	.param .u32 normalDistribution_param_2,
	.param .u64 .ptr .align 1 normalDistribution_param_3,
	.param .u32 normalDistribution_param_4,
	.param .u64 .ptr .align 1 normalDistribution_param_5,
	.param .u32 normalDistribution_param_6
)
{
	.reg .pred 	%p<15>;
	.reg .b32 	%r<31>;
	.reg .b32 	%f<67>;
	.reg .b64 	%rd<29>;
	.reg .b64 	%fd<5>;

	ld.param.u32 	%r7, [normalDistribution_param_0];
	ld.param.u32 	%r8, [normalDistribution_param_1];
	ld.param.u32 	%r4, [normalDistribution_param_2];
	ld.param.u64 	%rd2, [normalDistribution_param_3];
	ld.param.u32 	%r5, [normalDistribution_param_4];
	ld.param.u64 	%rd3, [normalDistribution_param_5];
	ld.param.u32 	%r6, [normalDistribution_param_6];
	mov.u32 	%r10, %ntid.x;
	mov.u32 	%r11, %ctaid.x;
	mov.u32 	%r12, %tid.x;
	mad.lo.s32 	%r1, %r10, %r11, %r12;
	mov.u32 	%r13, %ntid.y;
	mov.u32 	%r14, %ctaid.y;
	mov.u32 	%r15, %tid.y;
	mad.lo.s32 	%r16, %r13, %r14, %r15;
	setp.ge.s32 	%p1, %r1, %r7;
	setp.ge.s32 	%p2, %r16, %r8;
	or.pred  	%p3, %p1, %p2;
	@%p3 bra 	$L__BB1_5;
	cvta.to.global.u64 	%rd4, %rd2;
	cvta.to.global.u64 	%rd5, %rd3;
	mul.lo.s32 	%r17, %r5, %r16;
	cvt.s64.s32 	%rd6, %r17;
	add.s64 	%rd7, %rd4, %rd6;
	mul.lo.s32 	%r18, %r6, %r16;
	cvt.s64.s32 	%rd8, %r18;
	add.s64 	%rd1, %rd5, %rd8;
	mul.wide.s32 	%rd9, %r1, 8;
	add.s64 	%rd10, %rd7, %rd9;
	ld.global.u64 	%rd11, [%rd10];
	mad.lo.s64 	%rd12, %rd11, 1103515245, 12345;
	mul.hi.u64 	%rd13, %rd12, 8589934597;
	sub.s64 	%rd14, %rd12, %rd13;
	shr.u64 	%rd15, %rd14, 1;
	add.s64 	%rd16, %rd15, %rd13;
	shr.u64 	%rd17, %rd16, 30;
	mul.lo.s64 	%rd18, %rd17, 2147483647;
	sub.s64 	%rd19, %rd12, %rd18;
	cvt.rn.f64.u64 	%fd1, %rd19;
	mul.f64 	%fd2, %fd1, 0d3E00000000000000;
	cvt.rn.f32.f64 	%f3, %fd2;
	mad.lo.s64 	%rd20, %rd19, 1103515245, 12345;
	mul.hi.u64 	%rd21, %rd20, -9223372032559808509;
	shr.u64 	%rd22, %rd21, 30;
	mul.lo.s64 	%rd23, %rd22, 2147483647;
	sub.s64 	%rd24, %rd20, %rd23;
	cvt.rn.f64.u64 	%fd3, %rd24;
	mul.f64 	%fd4, %fd3, 0d3E00000000000000;
	cvt.rn.f32.f64 	%f4, %fd4;
	setp.lt.f32 	%p4, %f3, 0f00800000;
	mul.f32 	%f5, %f3, 0f4B000000;
	selp.f32 	%f6, %f5, %f3, %p4;
	selp.f32 	%f7, 0fC1B80000, 0f00000000, %p4;
	mov.b32 	%r19, %f6;
	add.s32 	%r20, %r19, -1059760811;
	and.b32  	%r21, %r20, -8388608;
	sub.s32 	%r22, %r19, %r21;
	mov.b32 	%f8, %r22;
	cvt.rn.f32.s32 	%f9, %r21;
	fma.rn.f32 	%f10, %f9, 0f34000000, %f7;
	add.f32 	%f11, %f8, 0fBF800000;
	fma.rn.f32 	%f12, %f11, 0fBE055027, 0f3E1039F6;
	fma.rn.f32 	%f13, %f12, %f11, 0fBDF8CDCC;
	fma.rn.f32 	%f14, %f13, %f11, 0f3E0F2955;
	fma.rn.f32 	%f15, %f14, %f11, 0fBE2AD8B9;
	fma.rn.f32 	%f16, %f15, %f11, 0f3E4CED0B;
	fma.rn.f32 	%f17, %f16, %f11, 0fBE7FFF22;
	fma.rn.f32 	%f18, %f17, %f11, 0f3EAAAA78;
	fma.rn.f32 	%f19, %f18, %f11, 0fBF000000;
	mul.f32 	%f20, %f11, %f19;
	fma.rn.f32 	%f21, %f20, %f11, %f11;
	fma.rn.f32 	%f22, %f10, 0f3F317218, %f21;
	setp.gt.u32 	%p5, %r19, 2139095039;
	fma.rn.f32 	%f23, %f6, 0f7F800000, 0f7F800000;
	selp.f32 	%f24, %f23, %f22, %p5;
	setp.eq.f32 	%p6, %f6, 0f00000000;
	mul.f32 	%f25, %f24, 0fC0000000;
	selp.f32 	%f26, 0f7F800000, %f25, %p6;
	sqrt.rn.f32 	%f27, %f26;
	add.f32 	%f28, %f4, %f4;
	abs.f32 	%f29, %f28;
	setp.gt.f32 	%p7, %f29, 0f4B800000;
	mov.f32 	%f30, 0f00000000;
	mul.rn.f32 	%f31, %f28, %f30;
	selp.f32 	%f32, %f31, %f28, %p7;
	add.f32 	%f33, %f32, %f32;
	cvt.rni.f32.f32 	%f34, %f33;
	cvt.rzi.s32.f32 	%r23, %f34;
	fma.rn.f32 	%f35, %f34, 0fBF000000, %f32;
	add.s32 	%r24, %r23, 1;
	mul.rn.f32 	%f36, %f35, %f35;
	fma.rn.f32 	%f37, %f36, 0fBF17ACC9, 0f40233590;
	fma.rn.f32 	%f38, %f36, 0f3E684E12, 0fBFAAD2E0;
	fma.rn.f32 	%f39, %f37, %f36, 0fC0A55DF6;
	fma.rn.f32 	%f40, %f38, %f36, 0f4081E0CF;
	fma.rn.f32 	%f41, %f36, %f35, 0f00000000;
	fma.rn.f32 	%f42, %f40, %f36, 0fC09DE9E6;
	fma.rn.f32 	%f43, %f39, %f41, 0f00000000;
	fma.rn.f32 	%f44, %f42, %f36, 0f3F800000;
	fma.rn.f32 	%f45, %f35, 0f40490FDB, %f43;
	and.b32  	%r25, %r23, 1;
	setp.eq.b32 	%p8, %r25, 1;
	selp.f32 	%f46, %f45, %f44, %p8;
	and.b32  	%r26, %r24, 2;
	setp.eq.s32 	%p9, %r26, 0;
	sub.f32 	%f47, %f30, %f46;
	selp.f32 	%f48, %f46, %f47, %p9;
	mul.f32 	%f1, %f27, %f48;
	add.f32 	%f49, %f28, %f28;
	cvt.rni.f32.f32 	%f50, %f49;
	cvt.rzi.s32.f32 	%r27, %f50;
	fma.rn.f32 	%f51, %f50, 0fBF000000, %f28;
	mul.rn.f32 	%f52, %f51, %f51;
	fma.rn.f32 	%f53, %f52, 0fBF17ACC9, 0f40233590;
	fma.rn.f32 	%f54, %f52, 0f3E684E12, 0fBFAAD2E0;
	fma.rn.f32 	%f55, %f53, %f52, 0fC0A55DF6;
	fma.rn.f32 	%f56, %f54, %f52, 0f4081E0CF;
	fma.rn.f32 	%f57, %f52, %f51, 0f00000000;
	fma.rn.f32 	%f58, %f56, %f52, 0fC09DE9E6;
	fma.rn.f32 	%f59, %f55, %f57, 0f00000000;
	fma.rn.f32 	%f60, %f58, %f52, 0f3F800000;
	fma.rn.f32 	%f61, %f51, 0f40490FDB, %f59;
	and.b32  	%r28, %r27, 1;
	setp.eq.b32 	%p10, %r28, 1;
	selp.f32 	%f62, %f60, %f61, %p10;
	and.b32  	%r29, %r27, 2;
	setp.eq.s32 	%p11, %r29, 0;
	sub.f32 	%f63, %f30, %f62;
	selp.f32 	%f64, %f62, %f63, %p11;
	cvt.rzi.f32.f32 	%f65, %f28;
	setp.eq.f32 	%p12, %f28, %f65;
	selp.f32 	%f66, %f31, %f64, %p12;
	mul.f32 	%f2, %f27, %f66;
	st.global.u64 	[%rd10], %rd24;
	shl.b32 	%r3, %r1, 1;
	or.b32  	%r30, %r3, 1;
	setp.ge.s32 	%p13, %r30, %r4;
	@%p13 bra 	$L__BB1_3;
	mul.wide.s32 	%rd27, %r3, 4;
	add.s64 	%rd28, %rd1, %rd27;
	st.global.f32 	[%rd28], %f1;
	st.global.f32 	[%rd28+4], %f2;
	bra.uni 	$L__BB1_5;
$L__BB1_3:
	setp.ne.s32 	%p14, %r3, %r4;
	@%p14 bra 	$L__BB1_5;
	mul.wide.s32 	%rd25, %r4, 4;
	add.s64 	%rd26, %rd1, %rd25;
	st.global.f32 	[%rd26], %f1;
$L__BB1_5:
	ret;

}


// ===== COMPILED SASS (sm_100) =====

	.target	sm_100

	.elftype	@"ET_EXEC"


//--------------------- .note.nv.tkinfo           --------------------------
	.section	.note.nv.tkinfo,"",@"SHT_NOTE"
	.sectionflags	@"SHF_NOTE_NV_TKINFO"
	.tkinfo
        /*0018*/ 	.word	0x00000002
        /*0030*/ 	.string	""
        /*0030*/ 	.string	"ptxas"
        /*0030*/ 	.string	"Cuda compilation tools, release 13.0, V13.0.88"
        /*0030*/ 	.string	"Build cuda_13.0.r13.0/compiler.36424714_0"
        /*0030*/ 	.string	"-arch sm_100 -m 64 "



//--------------------- .note.nv.cuinfo           --------------------------
	.section	.note.nv.cuinfo,"",@"SHT_NOTE"
	.sectionflags	@"SHF_NOTE_NV_CUINFO"
        /*0018*/ 	.short	0x0002
        /*001a*/ 	.short	0x0064
        /*001c*/ 	.short	0x0082
	.zero		2


//--------------------- .nv.info                  --------------------------
	.section	.nv.info,"",@"SHT_CUDA_INFO"
	.align	4


	//----- nvinfo : EIATTR_REGCOUNT
	.align		4
        /*0000*/ 	.byte	0x04, 0x2f
        /*0002*/ 	.short	(.L_1 - .L_0)
	.align		4
.L_0:
        /*0004*/ 	.word	index@(uniformDistribution)
        /*0008*/ 	.word	0x00000012


	//----- nvinfo : EIATTR_FRAME_SIZE
	.align		4
.L_1:
        /*000c*/ 	.byte	0x04, 0x11
        /*000e*/ 	.short	(.L_3 - .L_2)
	.align		4
.L_2:
        /*0010*/ 	.word	index@(uniformDistribution)
        /*0014*/ 	.word	0x00000000


	//----- nvinfo : EIATTR_REGCOUNT
	.align		4
.L_3:
        /*0018*/ 	.byte	0x04, 0x2f
        /*001a*/ 	.short	(.L_5 - .L_4)
	.align		4
.L_4:
        /*001c*/ 	.word	index@(normalDistribution)
        /*0020*/ 	.word	0x0000001b


	//----- nvinfo : EIATTR_FRAME_SIZE
	.align		4
.L_5:
        /*0024*/ 	.byte	0x04, 0x11
        /*0026*/ 	.short	(.L_7 - .L_6)
	.align		4
.L_6:
        /*0028*/ 	.word	index@($__internal_0_$__cuda_sm20_sqrt_rn_f32_slowpath)
        /*002c*/ 	.word	0x00000000


	//----- nvinfo : EIATTR_FRAME_SIZE
	.align		4
.L_7:
        /*0030*/ 	.byte	0x04, 0x11
        /*0032*/ 	.short	(.L_9 - .L_8)
	.align		4
.L_8:
        /*0034*/ 	.word	index@(normalDistribution)
        /*0038*/ 	.word	0x00000000


	//----- nvinfo : EIATTR_MIN_STACK_SIZE
	.align		4
.L_9:
        /*003c*/ 	.byte	0x04, 0x12
        /*003e*/ 	.short	(.L_11 - .L_10)
	.align		4
.L_10:
        /*0040*/ 	.word	index@(normalDistribution)
        /*0044*/ 	.word	0x00000000


	//----- nvinfo : EIATTR_MIN_STACK_SIZE
	.align		4
.L_11:
        /*0048*/ 	.byte	0x04, 0x12
        /*004a*/ 	.short	(.L_13 - .L_12)
	.align		4
.L_12:
        /*004c*/ 	.word	index@(uniformDistribution)
        /*0050*/ 	.word	0x00000000
.L_13:


//--------------------- .nv.compat                --------------------------
	.section	.nv.compat,"",@"SHT_CUDA_COMPAT_INFO"
	.align	4
        /*0000*/ 	.byte	0x02, 0x09, 0x00, 0x00, 0x02, 0x02, 0x01, 0x00, 0x02, 0x05, 0x05, 0x00, 0x03, 0x07, 0x01, 0x01
        /*0010*/ 	.byte	0x02, 0x03, 0x00, 0x00, 0x02, 0x06, 0x01, 0x00, 0x04, 0x0b, 0x08, 0x00, 0x01, 0x00, 0x00, 0x00
        /*0020*/ 	.byte	0x00, 0x00, 0x00, 0x00


//--------------------- .nv.info.normalDistribution --------------------------
	.section	.nv.info.normalDistribution,"",@"SHT_CUDA_INFO"
	.sectionflags	@""
	.align	4


	//----- nvinfo : EIATTR_CUDA_API_VERSION
	.align		4
        /*0000*/ 	.byte	0x04, 0x37
        /*0002*/ 	.short	(.L_15 - .L_14)
.L_14:
        /*0004*/ 	.word	0x00000082


	//----- nvinfo : EIATTR_KPARAM_INFO
	.align		4
.L_15:
        /*0008*/ 	.byte	0x04, 0x17
        /*000a*/ 	.short	(.L_17 - .L_16)
.L_16:
        /*000c*/ 	.word	0x00000000
        /*0010*/ 	.short	0x0006
        /*0012*/ 	.short	0x0028
        /*0014*/ 	.byte	0x00, 0xf0, 0x11, 0x00


	//----- nvinfo : EIATTR_KPARAM_INFO
	.align		4
.L_17:
        /*0018*/ 	.byte	0x04, 0x17
        /*001a*/ 	.short	(.L_19 - .L_18)
.L_18:
        /*001c*/ 	.word	0x00000000
        /*0020*/ 	.short	0x0005
        /*0022*/ 	.short	0x0020
        /*0024*/ 	.byte	0x00, 0xf5, 0x21, 0x00


	//----- nvinfo : EIATTR_KPARAM_INFO
	.align		4
.L_19:
        /*0028*/ 	.byte	0x04, 0x17
        /*002a*/ 	.short	(.L_21 - .L_20)
.L_20:
        /*002c*/ 	.word	0x00000000
        /*0030*/ 	.short	0x0004
        /*0032*/ 	.short	0x0018
        /*0034*/ 	.byte	0x00, 0xf0, 0x11, 0x00


	//----- nvinfo : EIATTR_KPARAM_INFO
	.align		4
.L_21:
        /*0038*/ 	.byte	0x04, 0x17
        /*003a*/ 	.short	(.L_23 - .L_22)
.L_22:
        /*003c*/ 	.word	0x00000000
        /*0040*/ 	.short	0x0003
        /*0042*/ 	.short	0x0010
        /*0044*/ 	.byte	0x00, 0xf5, 0x21, 0x00


	//----- nvinfo : EIATTR_KPARAM_INFO
	.align		4
.L_23:
        /*0048*/ 	.byte	0x04, 0x17
        /*004a*/ 	.short	(.L_25 - .L_24)
.L_24:
        /*004c*/ 	.word	0x00000000
        /*0050*/ 	.short	0x0002
        /*0052*/ 	.short	0x0008
        /*0054*/ 	.byte	0x00, 0xf0, 0x11, 0x00


	//----- nvinfo : EIATTR_KPARAM_INFO
	.align		4
.L_25:
        /*0058*/ 	.byte	0x04, 0x17
        /*005a*/ 	.short	(.L_27 - .L_26)
.L_26:
        /*005c*/ 	.word	0x00000000
        /*0060*/ 	.short	0x0001
        /*0062*/ 	.short	0x0004
        /*0064*/ 	.byte	0x00, 0xf0, 0x11, 0x00


	//----- nvinfo : EIATTR_KPARAM_INFO
	.align		4
.L_27:
        /*0068*/ 	.byte	0x04, 0x17
        /*006a*/ 	.short	(.L_29 - .L_28)
.L_28:
        /*006c*/ 	.word	0x00000000
        /*0070*/ 	.short	0x0000
        /*0072*/ 	.short	0x0000
        /*0074*/ 	.byte	0x00, 0xf0, 0x11, 0x00


	//----- nvinfo : EIATTR_SPARSE_MMA_MASK
	.align		4
.L_29:
        /*0078*/ 	.byte	0x03, 0x50
        /*007a*/ 	.short	0x0000


	//----- nvinfo : EIATTR_MAXREG_COUNT
	.align		4
        /*007c*/ 	.byte	0x03, 0x1b
        /*007e*/ 	.short	0x00ff


	//----- nvinfo : EIATTR_MERCURY_ISA_VERSION
	.align		4
        /*0080*/ 	.byte	0x03, 0x5f
        /*0082*/ 	.short	0x0101


	//----- nvinfo : EIATTR_VRC_CTA_INIT_COUNT
	.align		4
        /*0084*/ 	.byte	0x02, 0x4a
	.zero		1
	.zero		1


	//----- nvinfo : EIATTR_EXIT_INSTR_OFFSETS
	.align		4
        /*0088*/ 	.byte	0x04, 0x1c
        /*008a*/ 	.short	(.L_31 - .L_30)


	//   ....[0]....
.L_30:
        /*008c*/ 	.word	0x000000c0


	//   ....[1]....
        /*0090*/ 	.word	0x00000a70


	//   ....[2]....
        /*0094*/ 	.word	0x00000a90


	//   ....[3]....
        /*0098*/ 	.word	0x00000ac0


	//----- nvinfo : EIATTR_CRS_STACK_SIZE
	.align		4
.L_31:
        /*009c*/ 	.byte	0x04, 0x1e
        /*009e*/ 	.short	(.L_33 - .L_32)
.L_32:
        /*00a0*/ 	.word	0x00000000


	//----- nvinfo : EIATTR_CBANK_PARAM_SIZE
	.align		4
.L_33:
        /*00a4*/ 	.byte	0x03, 0x19
        /*00a6*/ 	.short	0x002c


	//----- nvinfo : EIATTR_PARAM_CBANK
	.align		4
        /*00a8*/ 	.byte	0x04, 0x0a
        /*00aa*/ 	.short	(.L_35 - .L_34)
	.align		4
.L_34:
        /*00ac*/ 	.word	index@(.nv.constant0.normalDistribution)
        /*00b0*/ 	.short	0x0380
        /*00b2*/ 	.short	0x002c


	//----- nvinfo : EIATTR_SW_WAR
	.align		4
.L_35:
        /*00b4*/ 	.byte	0x04, 0x36
        /*00b6*/ 	.short	(.L_37 - .L_36)
.L_36:
        /*00b8*/ 	.word	0x00000008
.L_37:


//--------------------- .nv.info.uniformDistribution --------------------------
	.section	.nv.info.uniformDistribution,"",@"SHT_CUDA_INFO"
	.sectionflags	@""
	.align	4


	//----- nvinfo : EIATTR_CUDA_API_VERSION
	.align		4
        /*0000*/ 	.byte	0x04, 0x37
        /*0002*/ 	.short	(.L_39 - .L_38)
.L_38:
        /*0004*/ 	.word	0x00000082


	//----- nvinfo : EIATTR_KPARAM_INFO
	.align		4
.L_39:
        /*0008*/ 	.byte	0x04, 0x17
        /*000a*/ 	.short	(.L_41 - .L_40)
.L_40:
        /*000c*/ 	.word	0x00000000
        /*0010*/ 	.short	0x0006
        /*0012*/ 	.short	0x0028
        /*0014*/ 	.byte	0x00, 0xf0, 0x11, 0x00


	//----- nvinfo : EIATTR_KPARAM_INFO
	.align		4
.L_41:
        /*0018*/ 	.byte	0x04, 0x17
        /*001a*/ 	.short	(.L_43 - .L_42)
.L_42:
        /*001c*/ 	.word	0x00000000
        /*0020*/ 	.short	0x0005
        /*0022*/ 	.short	0x0020
        /*0024*/ 	.byte	0x00, 0xf5, 0x21, 0x00


	//----- nvinfo : EIATTR_KPARAM_INFO
	.align		4
.L_43:
        /*0028*/ 	.byte	0x04, 0x17
        /*002a*/ 	.short	(.L_45 - .L_44)
.L_44:
        /*002c*/ 	.word	0x00000000
        /*0030*/ 	.short	0x0004
        /*0032*/ 	.short	0x0018
        /*0034*/ 	.byte	0x00, 0xf0, 0x11, 0x00


	//----- nvinfo : EIATTR_KPARAM_INFO
	.align		4
.L_45:
        /*0038*/ 	.byte	0x04, 0x17
        /*003a*/ 	.short	(.L_47 - .L_46)
.L_46:
        /*003c*/ 	.word	0x00000000
        /*0040*/ 	.short	0x0003
        /*0042*/ 	.short	0x0010
        /*0044*/ 	.byte	0x00, 0xf5, 0x21, 0x00


	//----- nvinfo : EIATTR_KPARAM_INFO
	.align		4
.L_47:
        /*0048*/ 	.byte	0x04, 0x17
        /*004a*/ 	.short	(.L_49 - .L_48)
.L_48:
        /*004c*/ 	.word	0x00000000
        /*0050*/ 	.short	0x0002
        /*0052*/ 	.short	0x0008
        /*0054*/ 	.byte	0x00, 0xf0, 0x11, 0x00


	//----- nvinfo : EIATTR_KPARAM_INFO
	.align		4
.L_49:
        /*0058*/ 	.byte	0x04, 0x17
        /*005a*/ 	.short	(.L_51 - .L_50)
.L_50:
        /*005c*/ 	.word	0x00000000
        /*0060*/ 	.short	0x0001
        /*0062*/ 	.short	0x0004
        /*0064*/ 	.byte	0x00, 0xf0, 0x11, 0x00


	//----- nvinfo : EIATTR_KPARAM_INFO
	.align		4
.L_51:
        /*0068*/ 	.byte	0x04, 0x17
        /*006a*/ 	.short	(.L_53 - .L_52)
.L_52:
        /*006c*/ 	.word	0x00000000
        /*0070*/ 	.short	0x0000
        /*0072*/ 	.short	0x0000
        /*0074*/ 	.byte	0x00, 0xf0, 0x11, 0x00


	//----- nvinfo : EIATTR_SPARSE_MMA_MASK
	.align		4
.L_53:
        /*0078*/ 	.byte	0x03, 0x50
        /*007a*/ 	.short	0x0000


	//----- nvinfo : EIATTR_MAXREG_COUNT
	.align		4
        /*007c*/ 	.byte	0x03, 0x1b
        /*007e*/ 	.short	0x00ff


	//----- nvinfo : EIATTR_MERCURY_ISA_VERSION
	.align		4
        /*0080*/ 	.byte	0x03, 0x5f
        /*0082*/ 	.short	0x0101


	//----- nvinfo : EIATTR_VRC_CTA_INIT_COUNT
	.align		4
        /*0084*/ 	.byte	0x02, 0x4a
	.zero		1
	.zero		1


	//----- nvinfo : EIATTR_EXIT_INSTR_OFFSETS
	.align		4
        /*0088*/ 	.byte	0x04, 0x1c
        /*008a*/ 	.short	(.L_55 - .L_54)


	//   ....[0]....
.L_54:
        /*008c*/ 	.word	0x000000c0


	//   ....[1]....
        /*0090*/ 	.word	0x000004e0


	//   ....[2]....
        /*0094*/ 	.word	0x00000500


	//   ....[3]....
        /*0098*/ 	.word	0x00000530


	//----- nvinfo : EIATTR_CBANK_PARAM_SIZE
	.align		4
.L_55:
        /*009c*/ 	.byte	0x03, 0x19
        /*009e*/ 	.short	0x002c


	//----- nvinfo : EIATTR_PARAM_CBANK
	.align		4
        /*00a0*/ 	.byte	0x04, 0x0a
        /*00a2*/ 	.short	(.L_57 - .L_56)
	.align		4
.L_56:
        /*00a4*/ 	.word	index@(.nv.constant0.uniformDistribution)
        /*00a8*/ 	.short	0x0380
        /*00aa*/ 	.short	0x002c


	//----- nvinfo : EIATTR_SW_WAR
	.align		4
.L_57:
        /*00ac*/ 	.byte	0x04, 0x36
        /*00ae*/ 	.short	(.L_59 - .L_58)
.L_58:
        /*00b0*/ 	.word	0x00000008
.L_59:


//--------------------- .nv.callgraph             --------------------------
	.section	.nv.callgraph,"",@"SHT_CUDA_CALLGRAPH"
	.align	4
	.sectionentsize	8
	.align		4
        /*0000*/ 	.word	0x00000000
	.align		4
        /*0004*/ 	.word	0xffffffff
	.align		4
        /*0008*/ 	.word	0x00000000
	.align		4
        /*000c*/ 	.word	0xfffffffe
	.align		4
        /*0010*/ 	.word	0x00000000
	.align		4
        /*0014*/ 	.word	0xfffffffd
	.align		4
        /*0018*/ 	.word	0x00000000
	.align		4
        /*001c*/ 	.word	0xfffffffc


//--------------------- .text.normalDistribution  --------------------------
	.section	.text.normalDistribution,"ax",@progbits
	.align	128
        .global         normalDistribution
        .type           normalDistribution,@function
        .size           normalDistribution,(.L_x_6 - normalDistribution)
        .other          normalDistribution,@"STO_CUDA_ENTRY STV_DEFAULT"
normalDistribution:
.text.normalDistribution:
[----:B------:R-:W-:Y:S01]  /*0000*/  LDC R1, c[0x0][0x37c] ;  /* 0x0000df00ff017b82 */ /* 0x000fe20000000800 */
[----:B------:R-:W0:Y:S01]  /*0010*/  S2R R0, SR_CTAID.Y ;  /* 0x0000000000007919 */ /* 0x000e220000002600 */
[----:B------:R-:W1:Y:S01]  /*0020*/  LDCU UR4, c[0x0][0x360] ;  /* 0x00006c00ff0477ac */ /* 0x000e620008000800 */
[----:B------:R-:W0:Y:S01]  /*0030*/  S2R R5, SR_TID.Y ;  /* 0x0000000000057919 */ /* 0x000e220000002200 */
[----:B------:R-:W0:Y:S01]  /*0040*/  LDCU UR5, c[0x0][0x364] ;  /* 0x00006c80ff0577ac */ /* 0x000e220008000800 */
[----:B------:R-:W1:Y:S01]  /*0050*/  S2R R10, SR_CTAID.X ;  /* 0x00000000000a7919 */ /* 0x000e620000002500 */
[----:B------:R-:W2:Y:S01]  /*0060*/  LDCU.64 UR6, c[0x0][0x380] ;  /* 0x00007000ff0677ac */ /* 0x000ea20008000a00 */
[----:B------:R-:W1:Y:S01]  /*0070*/  S2R R3, SR_TID.X ;  /* 0x0000000000037919 */ /* 0x000e620000002100 */
[----:B0-----:R-:W-:-:S05]  /*0080*/  IMAD R0, R0, UR5, R5 ;  /* 0x0000000500007c24 */ /* 0x001fca000f8e0205 */
[----:B--2---:R-:W-:Y:S01]  /*0090*/  ISETP.GE.AND P0, PT, R0, UR7, PT ;  /* 0x0000000700007c0c */ /* 0x004fe2000bf06270 */
[----:B-1----:R-:W-:-:S05]  /*00a0*/  IMAD R10, R10, UR4, R3 ;  /* 0x000000040a0a7c24 */ /* 0x002fca000f8e0203 */
[----:B------:R-:W-:-:S13]  /*00b0*/  ISETP.GE.OR P0, PT, R10, UR6, P0 ;  /* 0x000000060a007c0c */ /* 0x000fda0008706670 */
[----:B------:R-:W-:Y:S05]  /*00c0*/  @P0 EXIT ;  /* 0x000000000000094d */ /* 0x000fea0003800000 */
[----:B------:R-:W0:Y:S01]  /*00d0*/  LDCU UR4, c[0x0][0x398] ;  /* 0x00007300ff0477ac */ /* 0x000e220008000800 */
[----:B------:R-:W1:Y:S01]  /*00e0*/  LDCU.64 UR6, c[0x0][0x390] ;  /* 0x00007200ff0677ac */ /* 0x000e620008000a00 */
[----:B------:R-:W-:Y:S01]  /*00f0*/  MOV R3, 0x0 ;  /* 0x0000000000037802 */ /* 0x000fe20000000f00 */
[----:B------:R-:W2:Y:S01]  /*0100*/  LDCU.64 UR8, c[0x0][0x3a0] ;  /* 0x00007400ff0877ac */ /* 0x000ea20008000a00 */
[----:B0-----:R-:W-:Y:S01]  /*0110*/  IMAD R2, R0, UR4, RZ ;  /* 0x0000000400027c24 */ /* 0x001fe2000f8e02ff */
[----:B------:R-:W0:Y:S04]  /*0120*/  LDCU.64 UR4, c[0x0][0x358] ;  /* 0x00006b00ff0477ac */ /* 0x000e280008000a00 */
[C---:B-1----:R-:W-:Y:S01]  /*0130*/  IADD3 R4, P0, PT, R2.reuse, UR6, RZ ;  /* 0x0000000602047c10 */ /* 0x042fe2000ff1e0ff */
[----:B------:R-:W1:Y:S03]  /*0140*/  LDCU UR6, c[0x0][0x3a8] ;  /* 0x00007500ff0677ac */ /* 0x000e660008000800 */
[----:B------:R-:W-:-:S03]  /*0150*/  LEA.HI.X.SX32 R5, R2, UR7, 0x1, P0 ;  /* 0x0000000702057c11 */ /* 0x000fc600080f0eff */
[----:B------:R-:W-:-:S05]  /*0160*/  IMAD.WIDE R4, R10, 0x8, R4 ;  /* 0x000000080a047825 */ /* 0x000fca00078e0204 */
[----:B0-----:R-:W3:Y:S01]  /*0170*/  LDG.E.64 R6, desc[UR4][R4.64] ;  /* 0x0000000404067981 */ /* 0x001ee2000c1e1b00 */
[----:B------:R-:W-:Y:S01]  /*0180*/  HFMA2 R2, -RZ, RZ, 0, 0.1319580078125 ;  /* 0x00003039ff027431 */ /* 0x000fe200000001ff */
[----:B------:R-:W-:Y:S01]  /*0190*/  BSSY.RECONVERGENT B0, `(.L_x_0) ;  /* 0x0000055000007945 */ /* 0x000fe20003800200 */
[----:B-1----:R-:W-:Y:S02]  /*01a0*/  IMAD R0, R0, UR6, RZ ;  /* 0x0000000600007c24 */ /* 0x002fe4000f8e02ff */
[----:B---3--:R-:W-:Y:S02]  /*01b0*/  IMAD R9, R7, 0x41c64e6d, RZ ;  /* 0x41c64e6d07097824 */ /* 0x008fe400078e02ff */
[----:B------:R-:W-:-:S05]  /*01c0*/  IMAD.WIDE.U32 R6, R6, 0x41c64e6d, R2 ;  /* 0x41c64e6d06067825 */ /* 0x000fca00078e0002 */
[----:B------:R-:W-:-:S05]  /*01d0*/  IADD3 R7, PT, PT, R7, R9, RZ ;  /* 0x0000000907077210 */ /* 0x000fca0007ffe0ff */
[----:B------:R-:W-:-:S04]  /*01e0*/  IMAD.WIDE.U32 R8, R7, 0x5, RZ ;  /* 0x0000000507087825 */ /* 0x000fc800078e00ff */
[----:B------:R-:W-:-:S04]  /*01f0*/  IMAD.WIDE.U32 R12, P0, R6, 0x2, R8 ;  /* 0x00000002060c7825 */ /* 0x000fc80007800008 */
[----:B------:R-:W-:Y:S01]  /*0200*/  IMAD.WIDE.U32 R8, R6, 0x5, RZ ;  /* 0x0000000506087825 */ /* 0x000fe200078e00ff */
[----:B------:R-:W-:Y:S02]  /*0210*/  IADD3.X R15, PT, PT, RZ, RZ, RZ, P0, !PT ;  /* 0x000000ffff0f7210 */ /* 0x000fe400007fe4ff */
[----:B------:R-:W-:Y:S02]  /*0220*/  MOV R14, R13 ;  /* 0x0000000d000e7202 */ /* 0x000fe40000000f00 */
[----:B------:R-:W-:-:S05]  /*0230*/  IADD3 RZ, P0, PT, R9, R12, RZ ;  /* 0x0000000c09ff7210 */ /* 0x000fca0007f1e0ff */
[----:B------:R-:W-:-:S03]  /*0240*/  IMAD.WIDE.U32.X R8, R7, 0x2, R14, P0 ;  /* 0x0000000207087825 */ /* 0x000fc600000e040e */
[----:B------:R-:W-:-:S04]  /*0250*/  IADD3 R11, P0, PT, R6, -R8, RZ ;  /* 0x80000008060b7210 */ /* 0x000fc80007f1e0ff */
[----:B------:R-:W-:-:S04]  /*0260*/  IADD3.X R12, PT, PT, R7, ~R9, RZ, P0, !PT ;  /* 0x80000009070c7210 */ /* 0x000fc800007fe4ff */
[--C-:B------:R-:W-:Y:S02]  /*0270*/  SHF.R.U64 R11, R11, 0x1, R12.reuse ;  /* 0x000000010b0b7819 */ /* 0x100fe4000000120c */
[----:B------:R-:W-:Y:S02]  /*0280*/  SHF.R.U32.HI R13, RZ, 0x1, R12 ;  /* 0x00000001ff0d7819 */ /* 0x000fe4000001160c */
[----:B------:R-:W-:-:S04]  /*0290*/  IADD3 R8, P0, PT, R11, R8, RZ ;  /* 0x000000080b087210 */ /* 0x000fc80007f1e0ff */
[----:B------:R-:W-:-:S04]  /*02a0*/  IADD3.X R11, PT, PT, R13, R9, RZ, P0, !PT ;  /* 0x000000090d0b7210 */ /* 0x000fc800007fe4ff */
[--C-:B------:R-:W-:Y:S02]  /*02b0*/  SHF.R.U64 R9, R8, 0x1e, R11.reuse ;  /* 0x0000001e08097819 */ /* 0x100fe4000000120b */
[----:B------:R-:W-:-:S03]  /*02c0*/  SHF.R.U32.HI R8, RZ, 0x1e, R11 ;  /* 0x0000001eff087819 */ /* 0x000fc6000001160b */
[----:B------:R-:W-:-:S04]  /*02d0*/  IMAD.WIDE.U32 R14, R9, -0x7fffffff, R6 ;  /* 0x80000001090e7825 */ /* 0x000fc800078e0006 */
[----:B------:R-:W-:Y:S02]  /*02e0*/  IMAD R8, R8, -0x7fffffff, RZ ;  /* 0x8000000108087824 */ /* 0x000fe400078e02ff */
[----:B------:R-:W-:-:S03]  /*02f0*/  IMAD.WIDE.U32 R2, R14, 0x41c64e6d, R2 ;  /* 0x41c64e6d0e027825 */ /* 0x000fc600078e0002 */
[----:B------:R-:W-:-:S04]  /*0300*/  IADD3 R15, PT, PT, R15, -R9, R8 ;  /* 0x800000090f0f7210 */ /* 0x000fc80007ffe008 */
[----:B------:R0:W1:Y:S01]  /*0310*/  I2F.F64.U64 R6, R14 ;  /* 0x0000000e00067312 */ /* 0x0000620000301800 */
[----:B------:R-:W-:-:S05]  /*0320*/  IMAD R9, R15, 0x41c64e6d, RZ ;  /* 0x41c64e6d0f097824 */ /* 0x000fca00078e02ff */
[----:B------:R-:W-:Y:S02]  /*0330*/  IADD3 R3, PT, PT, R3, R9, RZ ;  /* 0x0000000903037210 */ /* 0x000fe40007ffe0ff */
[----:B------:R-:W-:Y:S01]  /*0340*/  MOV R9, 0x3e055027 ;  /* 0x3e05502700097802 */ /* 0x000fe20000000f00 */
[----:B0-----:R-:W-:Y:S01]  /*0350*/  IMAD.WIDE.U32 R14, R2, 0x3, RZ ;  /* 0x00000003020e7825 */ /* 0x001fe200078e00ff */
[----:B-1----:R-:W-:-:S06]  /*0360*/  DMUL R12, R6, 4.6566128730773925781e-10 ;  /* 0x3e000000060c7828 */ /* 0x002fcc0000000000 */
[----:B------:R0:W1:Y:S02]  /*0370*/  F2F.F32.F64 R8, R12 ;  /* 0x0000000c00087310 */ /* 0x0000640000301000 */
[----:B0-----:R-:W-:Y:S01]  /*0380*/  IMAD.WIDE.U32 R12, R3, 0x3, RZ ;  /* 0x00000003030c7825 */ /* 0x001fe200078e00ff */
[----:B-1----:R-:W-:-:S03]  /*0390*/  FSETP.GEU.AND P0, PT, R8, 1.175494350822287508e-38, PT ;  /* 0x008000000800780b */ /* 0x002fc60003f0e000 */
[----:B------:R-:W-:-:S05]  /*03a0*/  IMAD.WIDE.U32 R12, P1, R2, -0x7fffffff, R12 ;  /* 0x80000001020c7825 */ /* 0x000fca000782000c */
[----:B------:R-:W-:Y:S02]  /*03b0*/  IADD3.X R17, PT, PT, RZ, RZ, RZ, P1, !PT ;  /* 0x000000ffff117210 */ /* 0x000fe40000ffe4ff */
[----:B------:R-:W-:Y:S02]  /*03c0*/  IADD3 RZ, P1, PT, R15, R12, RZ ;  /* 0x0000000c0fff7210 */ /* 0x000fe40007f3e0ff */
[----:B------:R-:W-:Y:S01]  /*03d0*/  MOV R16, R13 ;  /* 0x0000000d00107202 */ /* 0x000fe20000000f00 */
[----:B------:R-:W-:-:S04]  /*03e0*/  @!P0 FMUL R8, R8, 8388608 ;  /* 0x4b00000008088820 */ /* 0x000fc80000400000 */
[----:B------:R-:W-:Y:S01]  /*03f0*/  IMAD.WIDE.U32.X R12, R3, -0x7fffffff, R16, P1 ;  /* 0x80000001030c7825 */ /* 0x000fe200008e0410 */
[----:B------:R-:W-:-:S04]  /*0400*/  IADD3 R7, PT, PT, R8, -0x3f2aaaab, RZ ;  /* 0xc0d5555508077810 */ /* 0x000fc80007ffe0ff */
[--C-:B------:R-:W-:Y:S02]  /*0410*/  SHF.R.U64 R15, R12, 0x1e, R13.reuse ;  /* 0x0000001e0c0f7819 */ /* 0x100fe4000000120d */
[----:B------:R-:W-:Y:S02]  /*0420*/  LOP3.LUT R7, R7, 0xff800000, RZ, 0xc0, !PT ;  /* 0xff80000007077812 */ /* 0x000fe400078ec0ff */
[----:B------:R-:W-:Y:S01]  /*0430*/  SHF.R.U32.HI R13, RZ, 0x1e, R13 ;  /* 0x0000001eff0d7819 */ /* 0x000fe2000001160d */
[----:B------:R-:W-:Y:S01]  /*0440*/  IMAD.WIDE.U32 R2, R15, -0x7fffffff, R2 ;  /* 0x800000010f027825 */ /* 0x000fe200078e0002 */
[-C--:B------:R-:W-:Y:S02]  /*0450*/  IADD3 R6, PT, PT, R8, -R7.reuse, RZ ;  /* 0x8000000708067210 */ /* 0x080fe40007ffe0ff */
[----:B------:R-:W-:Y:S01]  /*0460*/  I2FP.F32.S32 R12, R7 ;  /* 0x00000007000c7245 */ /* 0x000fe20000201400 */
[----:B------:R-:W-:Y:S02]  /*0470*/  IMAD R13, R13, -0x7fffffff, RZ ;  /* 0x800000010d0d7824 */ /* 0x000fe400078e02ff */
[----:B------:R-:W-:-:S03]  /*0480*/  FADD R6, R6, -1 ;  /* 0xbf80000006067421 */ /* 0x000fc60000000000 */
[----:B------:R-:W-:Y:S01]  /*0490*/  IADD3 R7, PT, PT, R3, -R15, R13 ;  /* 0x8000000f03077210 */ /* 0x000fe20007ffe00d */
[----:B------:R-:W-:-:S04]  /*04a0*/  FFMA R9, R6, -R9, 0.14084610342979431152 ;  /* 0x3e1039f606097423 */ /* 0x000fc80000000809 */
[----:B------:R-:W-:-:S04]  /*04b0*/  FFMA R9, R6, R9, -0.12148627638816833496 ;  /* 0xbdf8cdcc06097423 */ /* 0x000fc80000000009 */
[----:B------:R-:W-:-:S04]  /*04c0*/  FFMA R9, R6, R9, 0.13980610668659210205 ;  /* 0x3e0f295506097423 */ /* 0x000fc80000000009 */
[----:B------:R-:W-:-:S04]  /*04d0*/  FFMA R9, R6, R9, -0.16684235632419586182 ;  /* 0xbe2ad8b906097423 */ /* 0x000fc80000000009 */
[----:B------:R-:W-:-:S04]  /*04e0*/  FFMA R9, R6, R9, 0.20012299716472625732 ;  /* 0x3e4ced0b06097423 */ /* 0x000fc80000000009 */
[----:B------:R-:W-:-:S04]  /*04f0*/  FFMA R9, R6, R9, -0.24999669194221496582 ;  /* 0xbe7fff2206097423 */ /* 0x000fc80000000009 */
[----:B------:R-:W-:Y:S01]  /*0500*/  FFMA R11, R6, R9, 0.33333182334899902344 ;  /* 0x3eaaaa78060b7423 */ /* 0x000fe20000000009 */
[----:B------:R-:W-:Y:S02]  /*0510*/  FSEL R9, RZ, -23, P0 ;  /* 0xc1b80000ff097808 */ /* 0x000fe40000000000 */
[----:B------:R-:W-:Y:S01]  /*0520*/  ISETP.GT.U32.AND P0, PT, R8, 0x7f7fffff, PT ;  /* 0x7f7fffff0800780c */ /* 0x000fe20003f04070 */
[----:B------:R-:W-:Y:S02]  /*0530*/  FFMA R11, R6, R11, -0.5 ;  /* 0xbf000000060b7423 */ /* 0x000fe4000000000b */
[----:B------:R-:W-:Y:S02]  /*0540*/  FFMA R9, R12, 1.1920928955078125e-07, R9 ;  /* 0x340000000c097823 */ /* 0x000fe40000000009 */
[----:B------:R-:W-:-:S04]  /*0550*/  FMUL R11, R6, R11 ;  /* 0x0000000b060b7220 */ /* 0x000fc80000400000 */
[----:B------:R-:W-:Y:S01]  /*0560*/  FFMA R6, R6, R11, R6 ;  /* 0x0000000b06067223 */ /* 0x000fe20000000006 */
[----:B------:R-:W-:-:S03]  /*0570*/  MOV R11, 0x7f800000 ;  /* 0x7f800000000b7802 */ /* 0x000fc60000000f00 */
[----:B------:R-:W-:Y:S01]  /*0580*/  FFMA R9, R9, 0.69314718246459960938, R6 ;  /* 0x3f31721809097823 */ /* 0x000fe20000000006 */
[----:B------:R-:W-:Y:S01]  /*0590*/  MOV R6, R2 ;  /* 0x0000000200067202 */ /* 0x000fe20000000f00 */
[C---:B------:R-:W-:Y:S01]  /*05a0*/  @P0 FFMA R9, R8.reuse, R11, +INF ;  /* 0x7f80000008090423 */ /* 0x040fe2000000000b */
[----:B------:R-:W-:Y:S02]  /*05b0*/  FSETP.NEU.AND P0, PT, R8, RZ, PT ;  /* 0x000000ff0800720b */ /* 0x000fe40003f0d000 */
[----:B------:R-:W0:Y:S01]  /*05c0*/  I2F.F64.U64 R2, R6 ;  /* 0x0000000600027312 */ /* 0x000e220000301800 */
[----:B------:R-:W-:Y:S01]  /*05d0*/  FMUL R9, R9, -2 ;  /* 0xc000000009097820 */ /* 0x000fe20000400000 */
[----:B--2---:R-:W-:-:S04]  /*05e0*/  IADD3 R8, P1, PT, R0, UR8, RZ ;  /* 0x0000000800087c10 */ /* 0x004fc8000ff3e0ff */
[----:B------:R-:W-:-:S04]  /*05f0*/  FSEL R11, R9, +INF , P0 ;  /* 0x7f800000090b7808 */ /* 0x000fc80000000000 */
[----:B------:R-:W-:Y:S01]  /*0600*/  IADD3 R9, PT, PT, R11, -0xd000000, RZ ;  /* 0xf30000000b097810 */ /* 0x000fe20007ffe0ff */
[----:B------:R1:W2:Y:S03]  /*0610*/  MUFU.RSQ R12, R11 ;  /* 0x0000000b000c7308 */ /* 0x0002a60000001400 */
[----:B------:R-:W-:Y:S01]  /*0620*/  ISETP.GT.U32.AND P0, PT, R9, 0x727fffff, PT ;  /* 0x727fffff0900780c */ /* 0x000fe20003f04070 */
[----:B0-----:R-:W-:Y:S01]  /*0630*/  DMUL R2, R2, 4.6566128730773925781e-10 ;  /* 0x3e00000002027828 */ /* 0x001fe20000000000 */
[----:B------:R-:W-:-:S05]  /*0640*/  LEA.HI.X.SX32 R9, R0, UR9, 0x1, P1 ;  /* 0x0000000900097c11 */ /* 0x000fca00088f0eff */
[----:B------:R1:W0:Y:S06]  /*0650*/  F2F.F32.F64 R15, R2 ;  /* 0x00000002000f7310 */ /* 0x00022c0000301000 */
[----:B------:R-:W-:Y:S05]  /*0660*/  @!P0 BRA `(.L_x_1) ;  /* 0x00000000000c8947 */ /* 0x000fea0003800000 */
[----:B------:R-:W-:-:S07]  /*0670*/  MOV R14, 0x690 ;  /* 0x00000690000e7802 */ /* 0x000fce0000000f00 */
[----:B012---:R-:W-:Y:S05]  /*0680*/  CALL.REL.NOINC `($__internal_0_$__cuda_sm20_sqrt_rn_f32_slowpath) ;  /* 0x0000000400107944 */ /* 0x007fea0003c00000 */
[----:B------:R-:W-:Y:S05]  /*0690*/  BRA `(.L_x_2) ;  /* 0x0000000000107947 */ /* 0x000fea0003800000 */
.L_x_1:
[----:B--2---:R-:W-:Y:S01]  /*06a0*/  FMUL.FTZ R0, R11, R12 ;  /* 0x0000000c0b007220 */ /* 0x004fe20000410000 */
[----:B------:R-:W-:-:S03]  /*06b0*/  FMUL.FTZ R12, R12, 0.5 ;  /* 0x3f0000000c0c7820 */ /* 0x000fc60000410000 */
[----:B-1----:R-:W-:-:S04]  /*06c0*/  FFMA R11, -R0, R0, R11 ;  /* 0x00000000000b7223 */ /* 0x002fc8000000010b */
[----:B------:R-:W-:-:S07]  /*06d0*/  FFMA R11, R11, R12, R0 ;  /* 0x0000000c0b0b7223 */ /* 0x000fce0000000000 */
.L_x_2:
[----:B------:R-:W-:Y:S05]  /*06e0*/  BSYNC.RECONVERGENT B0 ;  /* 0x0000000000007941 */ /* 0x000fea0003800200 */
.L_x_0:
[----:B0-----:R-:W-:Y:S01]  /*06f0*/  FADD R15, R15, R15 ;  /* 0x0000000f0f0f7221 */ /* 0x001fe20000000000 */
[----:B------:R-:W-:Y:S01]  /*0700*/  SHF.L.U32 R10, R10, 0x1, RZ ;  /* 0x000000010a0a7819 */ /* 0x000fe200000006ff */
[----:B------:R0:W-:Y:S02]  /*0710*/  STG.E.64 desc[UR4][R4.64], R6 ;  /* 0x0000000604007986 */ /* 0x0001e4000c101b04 */
[C---:B------:R-:W-:Y:S01]  /*0720*/  FADD R13, R15.reuse, R15 ;  /* 0x0000000f0f0d7221 */ /* 0x040fe20000000000 */
[-C--:B------:R-:W-:Y:S01]  /*0730*/  FMUL R12, RZ, R15.reuse ;  /* 0x0000000fff0c7220 */ /* 0x080fe20000400000 */
[----:B------:R-:W-:Y:S02]  /*0740*/  FSETP.GT.AND P0, PT, |R15|, 16777216, PT ;  /* 0x4b8000000f00780b */ /* 0x000fe40003f04200 */
[----:B------:R-:W1:Y:S02]  /*0750*/  F2I.NTZ R14, R13 ;  /* 0x0000000d000e7305 */ /* 0x000e640000203100 */
[----:B------:R-:W-:-:S05]  /*0760*/  FSEL R0, R12, R15, P0 ;  /* 0x0000000f0c007208 */ /* 0x000fca0000000000 */
[----:B------:R-:W-:Y:S01]  /*0770*/  FADD R3, R0, R0 ;  /* 0x0000000000037221 */ /* 0x000fe20000000000 */
[----:B------:R2:W3:Y:S01]  /*0780*/  FRND R2, R13 ;  /* 0x0000000d00027307 */ /* 0x0004e20000201000 */
[----:B-1----:R-:W-:-:S07]  /*0790*/  LOP3.LUT R16, R14, 0x1, RZ, 0xc0, !PT ;  /* 0x000000010e107812 */ /* 0x002fce00078ec0ff */
[----:B------:R-:W1:Y:S01]  /*07a0*/  F2I.NTZ R18, R3 ;  /* 0x0000000300127305 */ /* 0x000e620000203100 */
[----:B------:R-:W-:Y:S01]  /*07b0*/  LOP3.LUT P0, RZ, R14, 0x2, RZ, 0xc0, !PT ;  /* 0x000000020eff7812 */ /* 0x000fe2000780c0ff */
[----:B------:R-:W-:Y:S01]  /*07c0*/  HFMA2 R14, -RZ, RZ, 1.7724609375, -0.07476806640625 ;  /* 0x3f17acc9ff0e7431 */ /* 0x000fe200000001ff */
[----:B------:R-:W-:Y:S01]  /*07d0*/  ISETP.NE.U32.AND P3, PT, R16, 0x1, PT ;  /* 0x000000011000780c */ /* 0x000fe20003f65070 */
[----:B--2---:R-:W2:Y:S01]  /*07e0*/  LDC R13, c[0x0][0x388] ;  /* 0x0000e200ff0d7b82 */ /* 0x004ea20000000800 */
[----:B------:R-:W-:Y:S01]  /*07f0*/  MOV R16, 0x3e684e12 ;  /* 0x3e684e1200107802 */ /* 0x000fe20000000f00 */
[----:B---3--:R-:W-:Y:S02]  /*0800*/  FFMA R2, R2, -0.5, R15 ;  /* 0xbf00000002027823 */ /* 0x008fe4000000000f */
[----:B------:R3:W4:Y:S02]  /*0810*/  FRND R17, R3 ;  /* 0x0000000300117307 */ /* 0x0007240000201000 */
[----:B------:R-:W-:-:S04]  /*0820*/  FMUL R21, R2, R2 ;  /* 0x0000000202157220 */ /* 0x000fc80000400000 */
[C---:B------:R-:W-:Y:S01]  /*0830*/  FFMA R22, R21.reuse, R16, -1.334560394287109375 ;  /* 0xbfaad2e015167423 */ /* 0x040fe20000000010 */
[C---:B------:R-:W-:Y:S01]  /*0840*/  FFMA R20, R21.reuse, -R14, 2.550144195556640625 ;  /* 0x4023359015147423 */ /* 0x040fe2000000080e */
[----:B-1----:R-:W-:Y:S01]  /*0850*/  LOP3.LUT R19, R18, 0x1, RZ, 0xc0, !PT ;  /* 0x0000000112137812 */ /* 0x002fe200078ec0ff */
[----:B------:R-:W-:Y:S01]  /*0860*/  FFMA R24, R2, R21, RZ ;  /* 0x0000001502187223 */ /* 0x000fe200000000ff */
[----:B------:R-:W-:Y:S01]  /*0870*/  IADD3 R18, PT, PT, R18, 0x1, RZ ;  /* 0x0000000112127810 */ /* 0x000fe20007ffe0ff */
[C---:B------:R-:W-:Y:S01]  /*0880*/  FFMA R22, R21.reuse, R22, 4.0586924552917480469 ;  /* 0x4081e0cf15167423 */ /* 0x040fe20000000016 */
[----:B---3--:R-:W-:Y:S01]  /*0890*/  FFMA R3, R21, R20, -5.1677198410034179688 ;  /* 0xc0a55df615037423 */ /* 0x008fe20000000014 */
[----:B------:R-:W-:Y:S01]  /*08a0*/  ISETP.NE.U32.AND P1, PT, R19, 0x1, PT ;  /* 0x000000011300780c */ /* 0x000fe20003f25070 */
[----:B----4-:R-:W-:Y:S01]  /*08b0*/  FFMA R0, R17, -0.5, R0 ;  /* 0xbf00000011007823 */ /* 0x010fe20000000000 */
[----:B------:R-:W-:Y:S01]  /*08c0*/  FFMA R22, R21, R22, -4.9348020553588867188 ;  /* 0xc09de9e615167423 */ /* 0x000fe20000000016 */
[----:B------:R-:W-:Y:S01]  /*08d0*/  LOP3.LUT P2, RZ, R18, 0x2, RZ, 0xc0, !PT ;  /* 0x0000000212ff7812 */ /* 0x000fe2000784c0ff */
[----:B------:R-:W-:Y:S01]  /*08e0*/  FFMA R3, R3, R24, RZ ;  /* 0x0000001803037223 */ /* 0x000fe200000000ff */
[----:B------:R-:W-:Y:S01]  /*08f0*/  FMUL R17, R0, R0 ;  /* 0x0000000000117220 */ /* 0x000fe20000400000 */
[----:B------:R-:W1:Y:S01]  /*0900*/  FRND.TRUNC R18, R15 ;  /* 0x0000000f00127307 */ /* 0x000e62000020d000 */
[----:B------:R-:W-:Y:S01]  /*0910*/  FFMA R21, R21, R22, 1 ;  /* 0x3f80000015157423 */ /* 0x000fe20000000016 */
[----:B------:R-:W-:Y:S01]  /*0920*/  @P3 FFMA R21, R2, 3.1415927410125732422, R3 ;  /* 0x40490fdb02153823 */ /* 0x000fe20000000003 */
[C---:B------:R-:W-:Y:S01]  /*0930*/  FFMA R16, R17.reuse, R16, -1.334560394287109375 ;  /* 0xbfaad2e011107423 */ /* 0x040fe20000000010 */
[C---:B------:R-:W-:Y:S01]  /*0940*/  FFMA R2, R17.reuse, -R14, 2.550144195556640625 ;  /* 0x4023359011027423 */ /* 0x040fe2000000080e */
[----:B------:R-:W-:Y:S01]  /*0950*/  IADD3 R14, PT, PT, R10, 0x1, RZ ;  /* 0x000000010a0e7810 */ /* 0x000fe20007ffe0ff */
[----:B------:R-:W-:Y:S01]  /*0960*/  FFMA R3, R0, R17, RZ ;  /* 0x0000001100037223 */ /* 0x000fe200000000ff */
[C---:B------:R-:W-:Y:S01]  /*0970*/  FFMA R16, R17.reuse, R16, 4.0586924552917480469 ;  /* 0x4081e0cf11107423 */ /* 0x040fe20000000010 */
[C---:B------:R-:W-:Y:S01]  /*0980*/  FFMA R2, R17.reuse, R2, -5.1677198410034179688 ;  /* 0xc0a55df611027423 */ /* 0x040fe20000000002 */
[----:B--2---:R-:W-:Y:S01]  /*0990*/  ISETP.GE.AND P3, PT, R14, R13, PT ;  /* 0x0000000d0e00720c */ /* 0x004fe20003f66270 */
[----:B------:R-:W-:Y:S01]  /*09a0*/  @P0 FADD R21, RZ, -R21 ;  /* 0x80000015ff150221 */ /* 0x000fe20000000000 */
[----:B------:R-:W-:Y:S01]  /*09b0*/  FFMA R16, R17, R16, -4.9348020553588867188 ;  /* 0xc09de9e611107423 */ /* 0x000fe20000000010 */
[----:B------:R-:W-:Y:S01]  /*09c0*/  FFMA R3, R2, R3, RZ ;  /* 0x0000000302037223 */ /* 0x000fe200000000ff */
[----:B-1----:R-:W-:-:S02]  /*09d0*/  FSETP.NEU.AND P0, PT, R15, R18, PT ;  /* 0x000000120f00720b */ /* 0x002fc40003f0d000 */
[----:B------:R-:W-:Y:S01]  /*09e0*/  FFMA R16, R17, R16, 1 ;  /* 0x3f80000011107423 */ /* 0x000fe20000000010 */
[----:B------:R-:W-:Y:S01]  /*09f0*/  @!P1 FFMA R16, R0, 3.1415927410125732422, R3 ;  /* 0x40490fdb00109823 */ /* 0x000fe20000000003 */
[----:B------:R-:W-:-:S03]  /*0a00*/  FSEL R12, R12, R21, !P0 ;  /* 0x000000150c0c7208 */ /* 0x000fc60004000000 */
[----:B------:R-:W-:Y:S02]  /*0a10*/  @P2 FADD R16, RZ, -R16 ;  /* 0x80000010ff102221 */ /* 0x000fe40000000000 */
[----:B------:R-:W-:-:S04]  /*0a20*/  @!P3 IMAD.WIDE R2, R10, 0x4, R8 ;  /* 0x000000040a02b825 */ /* 0x000fc800078e0208 */
[-C--:B------:R-:W-:Y:S01]  /*0a30*/  FMUL R15, R12, R11.reuse ;  /* 0x0000000b0c0f7220 */ /* 0x080fe20000400000 */
[----:B------:R-:W-:-:S04]  /*0a40*/  FMUL R11, R16, R11 ;  /* 0x0000000b100b7220 */ /* 0x000fc80000400000 */
[----:B------:R0:W-:Y:S04]  /*0a50*/  @!P3 STG.E desc[UR4][R2.64+0x4], R15 ;  /* 0x0000040f0200b986 */ /* 0x0001e8000c101904 */
[----:B------:R0:W-:Y:S01]  /*0a60*/  @!P3 STG.E desc[UR4][R2.64], R11 ;  /* 0x0000000b0200b986 */ /* 0x0001e2000c101904 */
[----:B------:R-:W-:Y:S05]  /*0a70*/  @!P3 EXIT ;  /* 0x000000000000b94d */ /* 0x000fea0003800000 */
[----:B------:R-:W-:-:S13]  /*0a80*/  ISETP.NE.AND P0, PT, R10, R13, PT ;  /* 0x0000000d0a00720c */ /* 0x000fda0003f05270 */
[----:B------:R-:W-:Y:S05]  /*0a90*/  @P0 EXIT ;  /* 0x000000000000094d */ /* 0x000fea0003800000 */
[----:B------:R-:W-:-:S05]  /*0aa0*/  IMAD.WIDE R8, R13, 0x4, R8 ;  /* 0x000000040d087825 */ /* 0x000fca00078e0208 */
[----:B------:R-:W-:Y:S01]  /*0ab0*/  STG.E desc[UR4][R8.64], R11 ;  /* 0x0000000b08007986 */ /* 0x000fe2000c101904 */
[----:B------:R-:W-:Y:S05]  /*0ac0*/  EXIT ;  /* 0x000000000000794d */ /* 0x000fea0003800000 */
        .weak           $__internal_0_$__cuda_sm20_sqrt_rn_f32_slowpath
        .type           $__internal_0_$__cuda_sm20_sqrt_rn_f32_slowpath,@function
        .size           $__internal_0_$__cuda_sm20_sqrt_rn_f32_slowpath,(.L_x_6 - $__internal_0_$__cuda_sm20_sqrt_rn_f32_slowpath)
$__internal_0_$__cuda_sm20_sqrt_rn_f32_slowpath:
[----:B------:R-:W-:-:S13]  /*0ad0*/  LOP3.LUT P0, RZ, R11, 0x7fffffff, RZ, 0xc0, !PT ;  /* 0x7fffffff0bff7812 */ /* 0x000fda000780c0ff */
[----:B------:R-:W-:Y:S05]  /*0ae0*/  @!P0 BRA `(.L_x_3) ;  /* 0x0000000000448947 */ /* 0x000fea0003800000 */
[----:B------:R-:W-:Y:S02]  /*0af0*/  FSETP.GEU.FTZ.AND P0, PT, R11, RZ, PT ;  /* 0x000000ff0b00720b */ /* 0x000fe40003f1e000 */
[----:B------:R-:W-:-:S11]  /*0b00*/  MOV R0, R11 ;  /* 0x0000000b00007202 */ /* 0x000fd60000000f00 */
[----:B------:R-:W-:Y:S01]  /*0b10*/  @!P0 MOV R11, 0x7fffffff ;  /* 0x7fffffff000b8802 */ /* 0x000fe20000000f00 */
[----:B------:R-:W-:Y:S06]  /*0b20*/  @!P0 BRA `(.L_x_3) ;  /* 0x0000000000348947 */ /* 0x000fec0003800000 */
[----:B------:R-:W-:-:S13]  /*0b30*/  FSETP.GTU.FTZ.AND P0, PT, |R0|, +INF , PT ;  /* 0x7f8000000000780b */ /* 0x000fda0003f1c200 */
[----:B------:R-:W-:Y:S01]  /*0b40*/  @P0 FADD.FTZ R11, R0, 1 ;  /* 0x3f800000000b0421 */ /* 0x000fe20000010000 */
[----:B------:R-:W-:Y:S06]  /*0b50*/  @P0 BRA `(.L_x_3) ;  /* 0x0000000000280947 */ /* 0x000fec0003800000 */
[----:B------:R-:W-:-:S13]  /*0b60*/  FSETP.NEU.FTZ.AND P0, PT, |R0|, +INF , PT ;  /* 0x7f8000000000780b */ /* 0x000fda0003f1d200 */
[----:B------:R-:W-:-:S04]  /*0b70*/  @P0 FFMA R2, R0, 1.84467440737095516160e+19, RZ ;  /* 0x5f80000000020823 */ /* 0x000fc800000000ff */
[----:B------:R-:W0:Y:S02]  /*0b80*/  @P0 MUFU.RSQ R3, R2 ;  /* 0x0000000200030308 */ /* 0x000e240000001400 */
[----:B0-----:R-:W-:Y:S01]  /*0b90*/  @P0 FMUL.FTZ R13, R2, R3 ;  /* 0x00000003020d0220 */ /* 0x001fe20000410000 */
[----:B------:R-:W-:-:S03]  /*0ba0*/  @P0 FMUL.FTZ R3, R3, 0.5 ;  /* 0x3f00000003030820 */ /* 0x000fc60000410000 */
[----:B------:R-:W-:-:S04]  /*0bb0*/  @P0 FADD.FTZ R11, -R13, -RZ ;  /* 0x800000ff0d0b0221 */ /* 0x000fc80000010100 */
[----:B------:R-:W-:Y:S01]  /*0bc0*/  @P0 FFMA R12, R13, R11, R2 ;  /* 0x0000000b0d0c0223 */ /* 0x000fe20000000002 */
[----:B------:R-:W-:-:S03]  /*0bd0*/  @!P0 MOV R11, R0 ;  /* 0x00000000000b8202 */ /* 0x000fc60000000f00 */
[----:B------:R-:W-:-:S04]  /*0be0*/  @P0 FFMA R3, R12, R3, R13 ;  /* 0x000000030c030223 */ /* 0x000fc8000000000d */
[----:B------:R-:W-:-:S07]  /*0bf0*/  @P0 FMUL.FTZ R11, R3, 2.3283064365386962891e-10 ;  /* 0x2f800000030b0820 */ /* 0x000fce0000410000 */
.L_x_3:
[----:B------:R-:W-:Y:S01]  /*0c00*/  HFMA2 R3, -RZ, RZ, 0, 0 ;  /* 0x00000000ff037431 */ /* 0x000fe200000001ff */
[----:B------:R-:W-:-:S04]  /*0c10*/  MOV R2, R14 ;  /* 0x0000000e00027202 */ /* 0x000fc80000000f00 */
[----:B------:R-:W-:Y:S05]  /*0c20*/  RET.REL.NODEC R2 `(normalDistribution) ;  /* 0xfffffff002f47950 */ /* 0x000fea0003c3ffff */
.L_x_4:
[----:B------:R-:W-:-:S00]  /*0c30*/  BRA `(.L_x_4) ;  /* 0xfffffffc00fc7947 */ /* 0x000fc0000383ffff */
[----:B------:R-:W-:-:S00]  /*0c40*/  NOP ;  /* 0x0000000000007918 */ /* 0x000fc00000000000 */
        /* <DEDUP_REMOVED lines=11> */
.L_x_6:


//--------------------- .text.uniformDistribution --------------------------
	.section	.text.uniformDistribution,"ax",@progbits
	.align	128
        .global         uniformDistribution
        .type           uniformDistribution,@function
        .size           uniformDistribution,(.L_x_8 - uniformDistribution)
        .other          uniformDistribution,@"STO_CUDA_ENTRY STV_DEFAULT"
uniformDistribution:
.text.uniformDistribution:
        /* <DEDUP_REMOVED lines=15> */
[----:B------:R-:W-:Y:S01]  /*00f0*/  HFMA2 R8, -RZ, RZ, 0, 0.1319580078125 ;  /* 0x00003039ff087431 */ /* 0x000fe200000001ff */
        /* <DEDUP_REMOVED lines=9> */
[----:B------:R-:W-:Y:S01]  /*0190*/  SHF.L.U32 R4, R4, 0x1, RZ ;  /* 0x0000000104047819 */ /* 0x000fe200000006ff */
[----:B-1----:R-:W-:Y:S02]  /*01a0*/  IMAD R0, R0, UR6, RZ ;  /* 0x0000000600007c24 */ /* 0x002fe4000f8e02ff */
[----:B---3--:R-:W-:Y:S02]  /*01b0*/  IMAD R5, R7, 0x41c64e6d, RZ ;  /* 0x41c64e6d07057824 */ /* 0x008fe400078e02ff */
[----:B------:R-:W-:-:S04]  /*01c0*/  IMAD.WIDE.U32 R6, R6, 0x41c64e6d, R8 ;  /* 0x41c64e6d06067825 */ /* 0x000fc800078e0008 */
[----:B------:R-:W-:-:S04]  /*01d0*/  IMAD.IADD R7, R7, 0x1, R5 ;  /* 0x0000000107077824 */ /* 0x000fc800078e0205 */
[----:B------:R-:W-:-:S04]  /*01e0*/  IMAD.WIDE.U32 R10, R7, 0x5, RZ ;  /* 0x00000005070a7825 */ /* 0x000fc800078e00ff */
[----:B------:R-:W-:-:S04]  /*01f0*/  IMAD.WIDE.U32 R12, P0, R6, 0x2, R10 ;  /* 0x00000002060c7825 */ /* 0x000fc8000780000a */
[----:B------:R-:W-:Y:S01]  /*0200*/  IMAD.WIDE.U32 R10, R6, 0x5, RZ ;  /* 0x00000005060a7825 */ /* 0x000fe200078e00ff */
[----:B------:R-:W-:-:S03]  /*0210*/  IADD3.X R15, PT, PT, RZ, RZ, RZ, P0, !PT ;  /* 0x000000ffff0f7210 */ /* 0x000fc600007fe4ff */
[----:B------:R-:W-:Y:S01]  /*0220*/  IMAD.MOV.U32 R14, RZ, RZ, R13 ;  /* 0x000000ffff0e7224 */ /* 0x000fe200078e000d */
[----:B------:R-:W-:-:S05]  /*0230*/  IADD3 RZ, P0, PT, R11, R12, RZ ;  /* 0x0000000c0bff7210 */ /* 0x000fca0007f1e0ff */
[----:B------:R-:W-:-:S03]  /*0240*/  IMAD.WIDE.U32.X R10, R7, 0x2, R14, P0 ;  /* 0x00000002070a7825 */ /* 0x000fc600000e040e */
[----:B------:R-:W-:-:S04]  /*0250*/  IADD3 R5, P0, PT, R6, -R10, RZ ;  /* 0x8000000a06057210 */ /* 0x000fc80007f1e0ff */
[----:B------:R-:W-:-:S04]  /*0260*/  IADD3.X R12, PT, PT, R7, ~R11, RZ, P0, !PT ;  /* 0x8000000b070c7210 */ /* 0x000fc800007fe4ff */
[--C-:B------:R-:W-:Y:S02]  /*0270*/  SHF.R.U64 R5, R5, 0x1, R12.reuse ;  /* 0x0000000105057819 */ /* 0x100fe4000000120c */
[----:B------:R-:W-:Y:S02]  /*0280*/  SHF.R.U32.HI R13, RZ, 0x1, R12 ;  /* 0x00000001ff0d7819 */ /* 0x000fe4000001160c */
[----:B------:R-:W-:-:S05]  /*0290*/  IADD3 R5, P0, PT, R5, R10, RZ ;  /* 0x0000000a05057210 */ /* 0x000fca0007f1e0ff */
[----:B------:R-:W-:-:S05]  /*02a0*/  IMAD.X R10, R13, 0x1, R11, P0 ;  /* 0x000000010d0a7824 */ /* 0x000fca00000e060b */
[--C-:B------:R-:W-:Y:S02]  /*02b0*/  SHF.R.U64 R5, R5, 0x1e, R10.reuse ;  /* 0x0000001e05057819 */ /* 0x100fe4000000120a */
[----:B------:R-:W-:-:S03]  /*02c0*/  SHF.R.U32.HI R10, RZ, 0x1e, R10 ;  /* 0x0000001eff0a7819 */ /* 0x000fc6000001160a */
[----:B------:R-:W-:-:S04]  /*02d0*/  IMAD.WIDE.U32 R6, R5, -0x7fffffff, R6 ;  /* 0x8000000105067825 */ /* 0x000fc800078e0006 */
[----:B------:R-:W-:Y:S02]  /*02e0*/  IMAD R10, R10, -0x7fffffff, RZ ;  /* 0x800000010a0a7824 */ /* 0x000fe400078e02ff */
[----:B------:R-:W-:-:S03]  /*02f0*/  IMAD.WIDE.U32 R8, R6, 0x41c64e6d, R8 ;  /* 0x41c64e6d06087825 */ /* 0x000fc600078e0008 */
[----:B------:R-:W-:-:S05]  /*0300*/  IADD3 R7, PT, PT, R7, -R5, R10 ;  /* 0x8000000507077210 */ /* 0x000fca0007ffe00a */
[----:B------:R-:W-:Y:S02]  /*0310*/  IMAD R5, R7, 0x41c64e6d, RZ ;  /* 0x41c64e6d07057824 */ /* 0x000fe400078e02ff */
[----:B------:R-:W0:Y:S03]  /*0320*/  I2F.F64.U64 R6, R6 ;  /* 0x0000000600067312 */ /* 0x000e260000301800 */
[----:B------:R-:W-:Y:S02]  /*0330*/  IADD3 R9, PT, PT, R9, R5, RZ ;  /* 0x0000000509097210 */ /* 0x000fe40007ffe0ff */
[----:B------:R-:W1:Y:S03]  /*0340*/  LDC R5, c[0x0][0x388] ;  /* 0x0000e200ff057b82 */ /* 0x000e660000000800 */
[----:B------:R-:W-:-:S04]  /*0350*/  IMAD.WIDE.U32 R10, R9, 0x3, RZ ;  /* 0x00000003090a7825 */ /* 0x000fc800078e00ff */
[----:B------:R-:W-:-:S04]  /*0360*/  IMAD.WIDE.U32 R12, P0, R8, -0x7fffffff, R10 ;  /* 0x80000001080c7825 */ /* 0x000fc8000780000a */
[----:B------:R-:W-:Y:S01]  /*0370*/  IMAD.WIDE.U32 R10, R8, 0x3, RZ ;  /* 0x00000003080a7825 */ /* 0x000fe200078e00ff */
[----:B------:R-:W-:-:S03]  /*0380*/  IADD3.X R15, PT, PT, RZ, RZ, RZ, P0, !PT ;  /* 0x000000ffff0f7210 */ /* 0x000fc600007fe4ff */
[----:B------:R-:W-:Y:S01]  /*0390*/  IMAD.MOV.U32 R14, RZ, RZ, R13 ;  /* 0x000000ffff0e7224 */ /* 0x000fe200078e000d */
[----:B------:R-:W-:Y:S02]  /*03a0*/  IADD3 RZ, P0, PT, R11, R12, RZ ;  /* 0x0000000c0bff7210 */ /* 0x000fe40007f1e0ff */
[----:B------:R-:W-:-:S03]  /*03b0*/  IADD3 R12, PT, PT, R4, 0x1, RZ ;  /* 0x00000001040c7810 */ /* 0x000fc60007ffe0ff */
[----:B------:R-:W-:Y:S01]  /*03c0*/  IMAD.WIDE.U32.X R10, R9, -0x7fffffff, R14, P0 ;  /* 0x80000001090a7825 */ /* 0x000fe200000e040e */
[----:B-1----:R-:W-:-:S04]  /*03d0*/  ISETP.GE.AND P0, PT, R12, R5, PT ;  /* 0x000000050c00720c */ /* 0x002fc80003f06270 */
[--C-:B------:R-:W-:Y:S02]  /*03e0*/  SHF.R.U64 R15, R10, 0x1e, R11.reuse ;  /* 0x0000001e0a0f7819 */ /* 0x100fe4000000120b */
[----:B------:R-:W-:-:S03]  /*03f0*/  SHF.R.U32.HI R10, RZ, 0x1e, R11 ;  /* 0x0000001eff0a7819 */ /* 0x000fc6000001160b */
[----:B------:R-:W-:-:S04]  /*0400*/  IMAD.WIDE.U32 R12, R15, -0x7fffffff, R8 ;  /* 0x800000010f0c7825 */ /* 0x000fc800078e0008 */
[----:B------:R-:W-:-:S05]  /*0410*/  IMAD R10, R10, -0x7fffffff, RZ ;  /* 0x800000010a0a7824 */ /* 0x000fca00078e02ff */
[----:B------:R-:W-:Y:S01]  /*0420*/  IADD3 R13, PT, PT, R13, -R15, R10 ;  /* 0x8000000f0d0d7210 */ /* 0x000fe20007ffe00a */
[----:B0-----:R-:W-:-:S03]  /*0430*/  DMUL R10, R6, 4.6566128730773925781e-10 ;  /* 0x3e000000060a7828 */ /* 0x001fc60000000000 */
[----:B------:R-:W0:Y:S01]  /*0440*/  @!P0 I2F.F64.U64 R8, R12 ;  /* 0x0000000c00088312 */ /* 0x000e220000301800 */
[----:B------:R1:W-:Y:S07]  /*0450*/  STG.E.64 desc[UR4][R2.64], R12 ;  /* 0x0000000c02007986 */ /* 0x0003ee000c101b04 */
[----:B------:R-:W3:Y:S01]  /*0460*/  F2F.F32.F64 R11, R10 ;  /* 0x0000000a000b7310 */ /* 0x000ee20000301000 */
[----:B0-----:R-:W-:Y:S01]  /*0470*/  @!P0 DMUL R14, R8, 4.6566128730773925781e-10 ;  /* 0x3e000000080e8828 */ /* 0x001fe20000000000 */
[----:B--2---:R-:W-:-:S04]  /*0480*/  IADD3 R8, P1, PT, R0, UR8, RZ ;  /* 0x0000000800087c10 */ /* 0x004fc8000ff3e0ff */
[----:B------:R-:W-:-:S05]  /*0490*/  LEA.HI.X.SX32 R9, R0, UR9, 0x1, P1 ;  /* 0x0000000900097c11 */ /* 0x000fca00088f0eff */
[----:B------:R-:W0:Y:S01]  /*04a0*/  @!P0 F2F.F32.F64 R15, R14 ;  /* 0x0000000e000f8310 */ /* 0x000e220000301000 */
[----:B------:R-:W-:-:S05]  /*04b0*/  @!P0 IMAD.WIDE R6, R4, 0x4, R8 ;  /* 0x0000000404068825 */ /* 0x000fca00078e0208 */
[----:B---3--:R1:W-:Y:S04]  /*04c0*/  @!P0 STG.E desc[UR4][R6.64], R11 ;  /* 0x0000000b06008986 */ /* 0x0083e8000c101904 */
[----:B0-----:R1:W-:Y:S01]  /*04d0*/  @!P0 STG.E desc[UR4][R6.64+0x4], R15 ;  /* 0x0000040f06008986 */ /* 0x0013e2000c101904 */
[----:B------:R-:W-:Y:S05]  /*04e0*/  @!P0 EXIT ;  /* 0x000000000000894d */ /* 0x000fea0003800000 */
[----:B------:R-:W-:-:S13]  /*04f0*/  ISETP.NE.AND P0, PT, R4, R5, PT ;  /* 0x000000050400720c */ /* 0x000fda0003f05270 */
[----:B------:R-:W-:Y:S05]  /*0500*/  @P0 EXIT ;  /* 0x000000000000094d */ /* 0x000fea0003800000 */
[----:B------:R-:W-:-:S05]  /*0510*/  IMAD.WIDE R8, R5, 0x4, R8 ;  /* 0x0000000405087825 */ /* 0x000fca00078e0208 */
[----:B------:R-:W-:Y:S01]  /*0520*/  STG.E desc[UR4][R8.64], R11 ;  /* 0x0000000b08007986 */ /* 0x000fe2000c101904 */
[----:B------:R-:W-:Y:S05]  /*0530*/  EXIT ;  /* 0x000000000000794d */ /* 0x000fea0003800000 */
.L_x_5:
        /* <DEDUP_REMOVED lines=12> */
.L_x_8:


//--------------------- .nv.shared.reserved.0     --------------------------
	.section	.nv.shared.reserved.0,"aw",@nobits
	.weak		__nv_reservedSMEM_offset_0_alias
	.size		__nv_reservedSMEM_offset_0_alias, 0, 64
	.other		__nv_reservedSMEM_offset_0_alias,@"STO_CUDA_RESERVED_SHARED STV_DEFAULT"
__nv_reservedSMEM_offset_0_alias:
	.zero		0
	.zero		64


//--------------------- .nv.constant0.normalDistribution --------------------------
	.section	.nv.constant0.normalDistribution,"a",@progbits
	.sectionflags	@""
	.align	4
.nv.constant0.normalDistribution:
	.zero		940


//--------------------- .nv.constant0.uniformDistribution --------------------------
	.section	.nv.constant0.uniformDistribution,"a",@progbits
	.sectionflags	@""
	.align	4
.nv.constant0.uniformDistribution:
	.zero		940


//--------------------- SYMBOLS --------------------------

	.type		.nv.reservedSmem.offset0,@object
	.size		.nv.reservedSmem.offset0,0x4
